//
// Generated by NVIDIA NVVM Compiler
//
// Compiler Build ID: CL-36424714
// Cuda compilation tools, release 13.0, V13.0.88
// Based on NVVM 20.0.0
//

.version 9.0
.target sm_100
.address_size 64

	// .globl	_Z17mandelbrot_kernelffffiiiPi

.visible .entry _Z17mandelbrot_kernelffffiiiPi(
	.param .f32 _Z17mandelbrot_kernelffffiiiPi_param_0,
	.param .f32 _Z17mandelbrot_kernelffffiiiPi_param_1,
	.param .f32 _Z17mandelbrot_kernelffffiiiPi_param_2,
	.param .f32 _Z17mandelbrot_kernelffffiiiPi_param_3,
	.param .u32 _Z17mandelbrot_kernelffffiiiPi_param_4,
	.param .u32 _Z17mandelbrot_kernelffffiiiPi_param_5,
	.param .u32 _Z17mandelbrot_kernelffffiiiPi_param_6,
	.param .u64 .ptr .align 1 _Z17mandelbrot_kernelffffiiiPi_param_7
)
{
	.reg .pred 	%p<7>;
	.reg .b32 	%r<20>;
	.reg .b32 	%f<26>;
	.reg .b64 	%rd<5>;

	ld.param.f32 	%f9, [_Z17mandelbrot_kernelffffiiiPi_param_0];
	ld.param.f32 	%f10, [_Z17mandelbrot_kernelffffiiiPi_param_1];
	ld.param.f32 	%f11, [_Z17mandelbrot_kernelffffiiiPi_param_2];
	ld.param.f32 	%f12, [_Z17mandelbrot_kernelffffiiiPi_param_3];
	ld.param.u32 	%r6, [_Z17mandelbrot_kernelffffiiiPi_param_4];
	ld.param.u32 	%r7, [_Z17mandelbrot_kernelffffiiiPi_param_5];
	ld.param.u32 	%r8, [_Z17mandelbrot_kernelffffiiiPi_param_6];
	ld.param.u64 	%rd1, [_Z17mandelbrot_kernelffffiiiPi_param_7];
	mov.u32 	%r9, %ctaid.x;
	mov.u32 	%r10, %ntid.x;
	mov.u32 	%r11, %tid.x;
	mad.lo.s32 	%r1, %r9, %r10, %r11;
	mov.u32 	%r12, %ctaid.y;
	mov.u32 	%r13, %ntid.y;
	mov.u32 	%r14, %tid.y;
	mad.lo.s32 	%r2, %r12, %r13, %r14;
	setp.ge.s32 	%p1, %r2, %r7;
	setp.ge.s32 	%p2, %r1, %r6;
	or.pred  	%p3, %p2, %p1;
	@%p3 bra 	$L__BB0_6;
	sub.f32 	%f13, %f11, %f9;
	cvt.rn.f32.s32 	%f14, %r6;
	div.rn.f32 	%f15, %f13, %f14;
	sub.f32 	%f16, %f12, %f10;
	cvt.rn.f32.u32 	%f17, %r7;
	div.rn.f32 	%f18, %f16, %f17;
	cvt.rn.f32.s32 	%f19, %r1;
	fma.rn.f32 	%f1, %f15, %f19, %f9;
	cvt.rn.f32.u32 	%f20, %r2;
	fma.rn.f32 	%f2, %f18, %f20, %f10;
	setp.lt.s32 	%p4, %r8, 1;
	mov.b32 	%r19, 0;
	@%p4 bra 	$L__BB0_5;
	mov.b32 	%r18, 0;
	mov.f32 	%f24, %f2;
	mov.f32 	%f25, %f1;
$L__BB0_3:
	mul.f32 	%f5, %f25, %f25;
	mul.f32 	%f6, %f24, %f24;
	add.f32 	%f21, %f5, %f6;
	setp.gt.f32 	%p5, %f21, 0f40800000;
	mov.u32 	%r19, %r18;
	@%p5 bra 	$L__BB0_5;
	sub.f32 	%f22, %f5, %f6;
	add.f32 	%f23, %f25, %f25;
	add.f32 	%f25, %f1, %f22;
	fma.rn.f32 	%f24, %f23, %f24, %f2;
	add.s32 	%r18, %r18, 1;
	setp.ne.s32 	%p6, %r18, %r8;
	mov.u32 	%r19, %r8;
	@%p6 bra 	$L__BB0_3;
$L__BB0_5:
	mad.lo.s32 	%r17, %r6, %r2, %r1;
	cvta.to.global.u64 	%rd2, %rd1;
	mul.wide.s32 	%rd3, %r17, 4;
	add.s64 	%rd4, %rd2, %rd3;
	st.global.u32 	[%rd4], %r19;
$L__BB0_6:
	ret;

}


// ===== COMPILED SASS (sm_100) =====

	.target	sm_100

	.elftype	@"ET_EXEC"


//--------------------- .note.nv.tkinfo           --------------------------
	.section	.note.nv.tkinfo,"",@"SHT_NOTE"
	.sectionflags	@"SHF_NOTE_NV_TKINFO"
	.tkinfo
        /*0018*/ 	.word	0x00000002
        /*0030*/ 	.string	""
        /*0030*/ 	.string	"ptxas"
        /*0030*/ 	.string	"Cuda compilation tools, release 13.0, V13.0.88"
        /*0030*/ 	.string	"Build cuda_13.0.r13.0/compiler.36424714_0"
        /*0030*/ 	.string	"-arch sm_100 -m 64 "



//--------------------- .note.nv.cuinfo           --------------------------
	.section	.note.nv.cuinfo,"",@"SHT_NOTE"
	.sectionflags	@"SHF_NOTE_NV_CUINFO"
        /*0018*/ 	.short	0x0002
        /*001a*/ 	.short	0x0064
        /*001c*/ 	.short	0x0082
	.zero		2


//--------------------- .nv.info                  --------------------------
	.section	.nv.info,"",@"SHT_CUDA_INFO"
	.align	4


	//----- nvinfo : EIATTR_REGCOUNT
	.align		4
        /*0000*/ 	.byte	0x04, 0x2f
        /*0002*/ 	.short	(.L_1 - .L_0)
	.align		4
.L_0:
        /*0004*/ 	.word	index@(_Z17mandelbrot_kernelffffiiiPi)
        /*0008*/ 	.word	0x00000011


	//----- nvinfo : EIATTR_FRAME_SIZE
	.align		4
.L_1:
        /*000c*/ 	.byte	0x04, 0x11
        /*000e*/ 	.short	(.L_3 - .L_2)
	.align		4
.L_2:
        /*0010*/ 	.word	index@($__internal_0_$__cuda_sm3x_div_rn_noftz_f32_slowpath)
        /*0014*/ 	.word	0x00000000


	//----- nvinfo : EIATTR_FRAME_SIZE
	.align		4
.L_3:
        /*0018*/ 	.byte	0x04, 0x11
        /*001a*/ 	.short	(.L_5 - .L_4)
	.align		4
.L_4:
        /*001c*/ 	.word	index@(_Z17mandelbrot_kernelffffiiiPi)
        /*0020*/ 	.word	0x00000000


	//----- nvinfo : EIATTR_MIN_STACK_SIZE
	.align		4
.L_5:
        /*0024*/ 	.byte	0x04, 0x12
        /*0026*/ 	.short	(.L_7 - .L_6)
	.align		4
.L_6:
        /*0028*/ 	.word	index@(_Z17mandelbrot_kernelffffiiiPi)
        /*002c*/ 	.word	0x00000000
.L_7:


//--------------------- .nv.compat                --------------------------
	.section	.nv.compat,"",@"SHT_CUDA_COMPAT_INFO"
	.align	4
        /*0000*/ 	.byte	0x02, 0x09, 0x00, 0x00, 0x02, 0x02, 0x01, 0x00, 0x02, 0x05, 0x05, 0x00, 0x03, 0x07, 0x01, 0x01
        /*0010*/ 	.byte	0x02, 0x03, 0x00, 0x00, 0x02, 0x06, 0x01, 0x00, 0x04, 0x0b, 0x08, 0x00, 0x01, 0x00, 0x00, 0x00
        /*0020*/ 	.byte	0x00, 0x00, 0x00, 0x00


//--------------------- .nv.info._Z17mandelbrot_kernelffffiiiPi --------------------------
	.section	.nv.info._Z17mandelbrot_kernelffffiiiPi,"",@"SHT_CUDA_INFO"
	.sectionflags	@""
	.align	4


	//----- nvinfo : EIATTR_CUDA_API_VERSION
	.align		4
        /*0000*/ 	.byte	0x04, 0x37
        /*0002*/ 	.short	(.L_9 - .L_8)
.L_8:
        /*0004*/ 	.word	0x00000082


	//----- nvinfo : EIATTR_KPARAM_INFO
	.align		4
.L_9:
        /*0008*/ 	.byte	0x04, 0x17
        /*000a*/ 	.short	(.L_11 - .L_10)
.L_10:
        /*000c*/ 	.word	0x00000000
        /*0010*/ 	.short	0x0007
        /*0012*/ 	.short	0x0020
        /*0014*/ 	.byte	0x00, 0xf5, 0x21, 0x00


	//----- nvinfo : EIATTR_KPARAM_INFO
	.align		4
.L_11:
        /*0018*/ 	.byte	0x04, 0x17
        /*001a*/ 	.short	(.L_13 - .L_12)
.L_12:
        /*001c*/ 	.word	0x00000000
        /*0020*/ 	.short	0x0006
        /*0022*/ 	.short	0x0018
        /*0024*/ 	.byte	0x00, 0xf0, 0x11, 0x00


	//----- nvinfo : EIATTR_KPARAM_INFO
	.align		4
.L_13:
        /*0028*/ 	.byte	0x04, 0x17
        /*002a*/ 	.short	(.L_15 - .L_14)
.L_14:
        /*002c*/ 	.word	0x00000000
        /*0030*/ 	.short	0x0005
        /*0032*/ 	.short	0x0014
        /*0034*/ 	.byte	0x00, 0xf0, 0x11, 0x00


	//----- nvinfo : EIATTR_KPARAM_INFO
	.align		4
.L_15:
        /*0038*/ 	.byte	0x04, 0x17
        /*003a*/ 	.short	(.L_17 - .L_16)
.L_16:
        /*003c*/ 	.word	0x00000000
        /*0040*/ 	.short	0x0004
        /*0042*/ 	.short	0x0010
        /*0044*/ 	.byte	0x00, 0xf0, 0x11, 0x00


	//----- nvinfo : EIATTR_KPARAM_INFO
	.align		4
.L_17:
        /*0048*/ 	.byte	0x04, 0x17
        /*004a*/ 	.short	(.L_19 - .L_18)
.L_18:
        /*004c*/ 	.word	0x00000000
        /*0050*/ 	.short	0x0003
        /*0052*/ 	.short	0x000c
        /*0054*/ 	.byte	0x00, 0xf0, 0x11, 0x00


	//----- nvinfo : EIATTR_KPARAM_INFO
	.align		4
.L_19:
        /*0058*/ 	.byte	0x04, 0x17
        /*005a*/ 	.short	(.L_21 - .L_20)
.L_20:
        /*005c*/ 	.word	0x00000000
        /*0060*/ 	.short	0x0002
        /*0062*/ 	.short	0x0008
        /*0064*/ 	.byte	0x00, 0xf0, 0x11, 0x00


	//----- nvinfo : EIATTR_KPARAM_INFO
	.align		4
.L_21:
        /*0068*/ 	.byte	0x04, 0x17
        /*006a*/ 	.short	(.L_23 - .L_22)
.L_22:
        /*006c*/ 	.word	0x00000000
        /*0070*/ 	.short	0x0001
        /*0072*/ 	.short	0x0004
        /*0074*/ 	.byte	0x00, 0xf0, 0x11, 0x00


	//----- nvinfo : EIATTR_KPARAM_INFO
	.align		4
.L_23:
        /*0078*/ 	.byte	0x04, 0x17
        /*007a*/ 	.short	(.L_25 - .L_24)
.L_24:
        /*007c*/ 	.word	0x00000000
        /*0080*/ 	.short	0x0000
        /*0082*/ 	.short	0x0000
        /*0084*/ 	.byte	0x00, 0xf0, 0x11, 0x00


	//----- nvinfo : EIATTR_SPARSE_MMA_MASK
	.align		4
.L_25:
        /*0088*/ 	.byte	0x03, 0x50
        /*008a*/ 	.short	0x0000


	//----- nvinfo : EIATTR_MAXREG_COUNT
	.align		4
        /*008c*/ 	.byte	0x03, 0x1b
        /*008e*/ 	.short	0x00ff


	//----- nvinfo : EIATTR_MERCURY_ISA_VERSION
	.align		4
        /*0090*/ 	.byte	0x03, 0x5f
        /*0092*/ 	.short	0x0101


	//----- nvinfo : EIATTR_VRC_CTA_INIT_COUNT
	.align		4
        /*0094*/ 	.byte	0x02, 0x4a
	.zero		1
	.zero		1


	//----- nvinfo : EIATTR_EXIT_INSTR_OFFSETS
	.align		4
        /*0098*/ 	.byte	0x04, 0x1c
        /*009a*/ 	.short	(.L_27 - .L_26)


	//   ....[0]....
.L_26:
        /*009c*/ 	.word	0x000000c0


	//   ....[1]....
        /*00a0*/ 	.word	0x000004f0


	//----- nvinfo : EIATTR_CRS_STACK_SIZE
	.align		4
.L_27:
        /*00a4*/ 	.byte	0x04, 0x1e
        /*00a6*/ 	.short	(.L_29 - .L_28)
.L_28:
        /*00a8*/ 	.word	0x00000000


	//----- nvinfo : EIATTR_CBANK_PARAM_SIZE
	.align		4
.L_29:
        /*00ac*/ 	.byte	0x03, 0x19
        /*00ae*/ 	.short	0x0028


	//----- nvinfo : EIATTR_PARAM_CBANK
	.align		4
        /*00b0*/ 	.byte	0x04, 0x0a
        /*00b2*/ 	.short	(.L_31 - .L_30)
	.align		4
.L_30:
        /*00b4*/ 	.word	index@(.nv.constant0._Z17mandelbrot_kernelffffiiiPi)
        /*00b8*/ 	.short	0x0380
        /*00ba*/ 	.short	0x0028


	//----- nvinfo : EIATTR_SW_WAR
	.align		4
.L_31:
        /*00bc*/ 	.byte	0x04, 0x36
        /*00be*/ 	.short	(.L_33 - .L_32)
.L_32:
        /*00c0*/ 	.word	0x00000008
.L_33:


//--------------------- .nv.callgraph             --------------------------
	.section	.nv.callgraph,"",@"SHT_CUDA_CALLGRAPH"
	.align	4
	.sectionentsize	8
	.align		4
        /*0000*/ 	.word	0x00000000
	.align		4
        /*0004*/ 	.word	0xffffffff
	.align		4
        /*0008*/ 	.word	0x00000000
	.align		4
        /*000c*/ 	.word	0xfffffffe
	.align		4
        /*0010*/ 	.word	0x00000000
	.align		4
        /*0014*/ 	.word	0xfffffffd
	.align		4
        /*0018*/ 	.word	0x00000000
	.align		4
        /*001c*/ 	.word	0xfffffffc


//--------------------- .text._Z17mandelbrot_kernelffffiiiPi --------------------------
	.section	.text._Z17mandelbrot_kernelffffiiiPi,"ax",@progbits
	.align	128
        .global         _Z17mandelbrot_kernelffffiiiPi
        .type           _Z17mandelbrot_kernelffffiiiPi,@function
        .size           _Z17mandelbrot_kernelffffiiiPi,(.L_x_14 - _Z17mandelbrot_kernelffffiiiPi)
        .other          _Z17mandelbrot_kernelffffiiiPi,@"STO_CUDA_ENTRY STV_DEFAULT"
_Z17mandelbrot_kernelffffiiiPi:
.text._Z17mandelbrot_kernelffffiiiPi:
[----:B------:R-:W-:Y:S01]  /*0000*/  LDC R1, c[0x0][0x37c] ;  /* 0x0000df00ff017b82 */ /* 0x000fe20000000800 */
[----:B------:R-:W0:Y:S07]  /*0010*/  S2R R0, SR_TID.Y ;  /* 0x0000000000007919 */ /* 0x000e2e0000002200 */
[----:B------:R-:W1:Y:S01]  /*0020*/  LDC R2, c[0x0][0x360] ;  /* 0x0000d800ff027b82 */ /* 0x000e620000000800 */
[----:B------:R-:W2:Y:S01]  /*0030*/  LDCU.64 UR6, c[0x0][0x390] ;  /* 0x00007200ff0677ac */ /* 0x000ea20008000a00 */
[----:B------:R-:W1:Y:S06]  /*0040*/  S2R R3, SR_TID.X ;  /* 0x0000000000037919 */ /* 0x000e6c0000002100 */
[----:B------:R-:W0:Y:S08]  /*0050*/  S2UR UR5, SR_CTAID.Y ;  /* 0x00000000000579c3 */ /* 0x000e300000002600 */
[----:B------:R-:W0:Y:S08]  /*0060*/  LDC R5, c[0x0][0x364] ;  /* 0x0000d900ff057b82 */ /* 0x000e300000000800 */
[----:B------:R-:W1:Y:S01]  /*0070*/  S2UR UR4, SR_CTAID.X ;  /* 0x00000000000479c3 */ /* 0x000e620000002500 */
[----:B0-----:R-:W-:-:S05]  /*0080*/  IMAD R5, R5, UR5, R0 ;  /* 0x0000000505057c24 */ /* 0x001fca000f8e0200 */
[----:B--2---:R-:W-:Y:S01]  /*0090*/  ISETP.GE.AND P0, PT, R5, UR7, PT ;  /* 0x0000000705007c0c */ /* 0x004fe2000bf06270 */
[----:B-1----:R-:W-:-:S05]  /*00a0*/  IMAD R2, R2, UR4, R3 ;  /* 0x0000000402027c24 */ /* 0x002fca000f8e0203 */
[----:B------:R-:W-:-:S13]  /*00b0*/  ISETP.GE.OR P0, PT, R2, UR6, P0 ;  /* 0x0000000602007c0c */ /* 0x000fda0008706670 */
[----:B------:R-:W-:Y:S05]  /*00c0*/  @P0 EXIT ;  /* 0x000000000000094d */ /* 0x000fea0003800000 */
[----:B------:R-:W0:Y:S01]  /*00d0*/  LDC R0, c[0x0][0x380] ;  /* 0x0000e000ff007b82 */ /* 0x000e220000000800 */
[----:B------:R-:W0:Y:S01]  /*00e0*/  LDCU UR4, c[0x0][0x388] ;  /* 0x00007100ff0477ac */ /* 0x000e220008000800 */
[----:B------:R-:W-:-:S04]  /*00f0*/  I2FP.F32.S32 R3, UR6 ;  /* 0x0000000600037c45 */ /* 0x000fc80008201400 */
[----:B------:R-:W1:Y:S02]  /*0100*/  MUFU.RCP R4, R3 ;  /* 0x0000000300047308 */ /* 0x000e640000001000 */
[----:B-1----:R-:W-:Y:S01]  /*0110*/  FFMA R7, -R3, R4, 1 ;  /* 0x3f80000003077423 */ /* 0x002fe20000000104 */
[----:B0-----:R-:W-:-:S03]  /*0120*/  FADD R0, -R0, UR4 ;  /* 0x0000000400007e21 */ /* 0x001fc60008000100 */
[----:B------:R-:W-:Y:S02]  /*0130*/  FFMA R7, R4, R7, R4 ;  /* 0x0000000704077223 */ /* 0x000fe40000000004 */
[----:B------:R-:W0:Y:S02]  /*0140*/  FCHK P0, R0, R3 ;  /* 0x0000000300007302 */ /* 0x000e240000000000 */
[----:B------:R-:W-:-:S04]  /*0150*/  FFMA R4, R0, R7, RZ ;  /* 0x0000000700047223 */ /* 0x000fc800000000ff */
[----:B------:R-:W-:-:S04]  /*0160*/  FFMA R6, -R3, R4, R0 ;  /* 0x0000000403067223 */ /* 0x000fc80000000100 */
[----:B------:R-:W-:Y:S01]  /*0170*/  FFMA R4, R7, R6, R4 ;  /* 0x0000000607047223 */ /* 0x000fe20000000004 */
[----:B0-----:R-:W-:Y:S06]  /*0180*/  @!P0 BRA `(.L_x_0) ;  /* 0x00000000000c8947 */ /* 0x001fec0003800000 */
[----:B------:R-:W-:-:S07]  /*0190*/  MOV R6, 0x1b0 ;  /* 0x000001b000067802 */ /* 0x000fce0000000f00 */
[----:B------:R-:W-:Y:S05]  /*01a0*/  CALL.REL.NOINC `($__internal_0_$__cuda_sm3x_div_rn_noftz_f32_slowpath) ;  /* 0x0000000000d47944 */ /* 0x000fea0003c00000 */
[----:B------:R-:W-:-:S07]  /*01b0*/  IMAD.MOV.U32 R4, RZ, RZ, R0 ;  /* 0x000000ffff047224 */ /* 0x000fce00078e0000 */
.L_x_0:
[----:B------:R-:W0:Y:S01]  /*01c0*/  LDCU UR4, c[0x0][0x394] ;  /* 0x00007280ff0477ac */ /* 0x000e220008000800 */
[----:B------:R-:W1:Y:S01]  /*01d0*/  LDC R0, c[0x0][0x384] ;  /* 0x0000e100ff007b82 */ /* 0x000e620000000800 */
[----:B0-----:R-:W-:Y:S01]  /*01e0*/  I2FP.F32.U32 R3, UR4 ;  /* 0x0000000400037c45 */ /* 0x001fe20008201000 */
[----:B------:R-:W1:Y:S03]  /*01f0*/  LDCU UR4, c[0x0][0x38c] ;  /* 0x00007180ff0477ac */ /* 0x000e660008000800 */
[----:B------:R-:W0:Y:S01]  /*0200*/  MUFU.RCP R6, R3 ;  /* 0x0000000300067308 */ /* 0x000e220000001000 */
[----:B-1----:R-:W-:Y:S01]  /*0210*/  FADD R0, -R0, UR4 ;  /* 0x0000000400007e21 */ /* 0x002fe20008000100 */
[----:B0-----:R-:W-:-:S06]  /*0220*/  FFMA R7, -R3, R6, 1 ;  /* 0x3f80000003077423 */ /* 0x001fcc0000000106 */
[----:B------:R-:W0:Y:S01]  /*0230*/  FCHK P0, R0, R3 ;  /* 0x0000000300007302 */ /* 0x000e220000000000 */
[----:B------:R-:W-:-:S04]  /*0240*/  FFMA R7, R6, R7, R6 ;  /* 0x0000000706077223 */ /* 0x000fc80000000006 */
[----:B------:R-:W-:-:S04]  /*0250*/  FFMA R6, R0, R7, RZ ;  /* 0x0000000700067223 */ /* 0x000fc800000000ff */
[----:B------:R-:W-:-:S04]  /*0260*/  FFMA R8, -R3, R6, R0 ;  /* 0x0000000603087223 */ /* 0x000fc80000000100 */
[----:B------:R-:W-:Y:S01]  /*0270*/  FFMA R6, R7, R8, R6 ;  /* 0x0000000807067223 */ /* 0x000fe20000000006 */
[----:B0-----:R-:W-:Y:S06]  /*0280*/  @!P0 BRA `(.L_x_1) ;  /* 0x00000000000c8947 */ /* 0x001fec0003800000 */
[----:B------:R-:W-:-:S07]  /*0290*/  MOV R6, 0x2b0 ;  /* 0x000002b000067802 */ /* 0x000fce0000000f00 */
[----:B------:R-:W-:Y:S05]  /*02a0*/  CALL.REL.NOINC `($__internal_0_$__cuda_sm3x_div_rn_noftz_f32_slowpath) ;  /* 0x0000000000947944 */ /* 0x000fea0003c00000 */
[----:B------:R-:W-:-:S07]  /*02b0*/  IMAD.MOV.U32 R6, RZ, RZ, R0 ;  /* 0x000000ffff067224 */ /* 0x000fce00078e0000 */
.L_x_1:
[----:B------:R-:W0:Y:S01]  /*02c0*/  LDCU UR6, c[0x0][0x398] ;  /* 0x00007300ff0677ac */ /* 0x000e220008000800 */
[----:B------:R-:W-:Y:S01]  /*02d0*/  I2FP.F32.S32 R3, R2 ;  /* 0x0000000200037245 */ /* 0x000fe20000201400 */
[----:B------:R-:W-:Y:S01]  /*02e0*/  IMAD.MOV.U32 R9, RZ, RZ, RZ ;  /* 0x000000ffff097224 */ /* 0x000fe200078e00ff */
[----:B------:R-:W-:Y:S01]  /*02f0*/  I2FP.F32.U32 R7, R5 ;  /* 0x0000000500077245 */ /* 0x000fe20000201000 */
[----:B------:R-:W1:Y:S01]  /*0300*/  LDCU.64 UR8, c[0x0][0x380] ;  /* 0x00007000ff0877ac */ /* 0x000e620008000a00 */
[----:B------:R-:W2:Y:S01]  /*0310*/  LDCU.64 UR4, c[0x0][0x358] ;  /* 0x00006b00ff0477ac */ /* 0x000ea20008000a00 */
[----:B0-----:R-:W-:Y:S01]  /*0320*/  UISETP.GE.AND UP0, UPT, UR6, 0x1, UPT ;  /* 0x000000010600788c */ /* 0x001fe2000bf06270 */
[----:B-1----:R-:W-:Y:S01]  /*0330*/  FFMA R4, R3, R4, UR8 ;  /* 0x0000000803047e23 */ /* 0x002fe20008000004 */
[----:B------:R-:W-:-:S07]  /*0340*/  FFMA R6, R7, R6, UR9 ;  /* 0x0000000907067e23 */ /* 0x000fce0008000006 */
[----:B--2---:R-:W-:Y:S05]  /*0350*/  BRA.U !UP0, `(.L_x_2) ;  /* 0x0000000108507547 */ /* 0x004fea000b800000 */
[----:B------:R-:W-:Y:S01]  /*0360*/  BSSY.RECONVERGENT B0, `(.L_x_2) ;  /* 0x0000013000007945 */ /* 0x000fe20003800200 */
[----:B------:R-:W-:Y:S01]  /*0370*/  IMAD.MOV.U32 R9, RZ, RZ, RZ ;  /* 0x000000ffff097224 */ /* 0x000fe200078e00ff */
[----:B------:R-:W0:Y:S01]  /*0380*/  LDCU UR6, c[0x0][0x398] ;  /* 0x00007300ff0677ac */ /* 0x000e220008000800 */
[----:B------:R-:W-:Y:S02]  /*0390*/  IMAD.MOV.U32 R0, RZ, RZ, R6 ;  /* 0x000000ffff007224 */ /* 0x000fe400078e0006 */
[----:B------:R-:W-:Y:S01]  /*03a0*/  IMAD.MOV.U32 R3, RZ, RZ, R4 ;  /* 0x000000ffff037224 */ /* 0x000fe200078e0004 */
[----:B------:R-:W1:Y:S06]  /*03b0*/  LDCU UR7, c[0x0][0x398] ;  /* 0x00007300ff0777ac */ /* 0x000e6c0008000800 */
.L_x_4:
[----:B------:R-:W-:Y:S01]  /*03c0*/  FMUL R8, R3, R3 ;  /* 0x0000000303087220 */ /* 0x000fe20000400000 */
[----:B------:R-:W-:-:S04]  /*03d0*/  FMUL R11, R0, R0 ;  /* 0x00000000000b7220 */ /* 0x000fc80000400000 */
[----:B------:R-:W-:-:S05]  /*03e0*/  FADD R7, R8, R11 ;  /* 0x0000000b08077221 */ /* 0x000fca0000000000 */
[----:B------:R-:W-:-:S13]  /*03f0*/  FSETP.GT.AND P0, PT, R7, 4, PT ;  /* 0x408000000700780b */ /* 0x000fda0003f04000 */
[----:B------:R-:W-:Y:S05]  /*0400*/  @P0 BRA `(.L_x_3) ;  /* 0x0000000000200947 */ /* 0x000fea0003800000 */
[----:B------:R-:W-:Y:S01]  /*0410*/  IADD3 R9, PT, PT, R9, 0x1, RZ ;  /* 0x0000000109097810 */ /* 0x000fe20007ffe0ff */
[----:B------:R-:W-:Y:S01]  /*0420*/  FADD R7, R3, R3 ;  /* 0x0000000303077221 */ /* 0x000fe20000000000 */
[----:B------:R-:W-:Y:S02]  /*0430*/  FADD R3, R8, -R11 ;  /* 0x8000000b08037221 */ /* 0x000fe40000000000 */
[----:B-1----:R-:W-:Y:S01]  /*0440*/  ISETP.NE.AND P0, PT, R9, UR7, PT ;  /* 0x0000000709007c0c */ /* 0x002fe2000bf05270 */
[----:B------:R-:W-:Y:S01]  /*0450*/  FFMA R0, R7, R0, R6 ;  /* 0x0000000007007223 */ /* 0x000fe20000000006 */
[----:B------:R-:W-:-:S11]  /*0460*/  FADD R3, R4, R3 ;  /* 0x0000000304037221 */ /* 0x000fd60000000000 */
[----:B------:R-:W-:Y:S05]  /*0470*/  @P0 BRA `(.L_x_4) ;  /* 0xfffffffc00d00947 */ /* 0x000fea000383ffff */
[----:B0-----:R-:W-:-:S07]  /*0480*/  IMAD.U32 R9, RZ, RZ, UR6 ;  /* 0x00000006ff097e24 */ /* 0x001fce000f8e00ff */
.L_x_3:
[----:B01----:R-:W-:Y:S05]  /*0490*/  BSYNC.RECONVERGENT B0 ;  /* 0x0000000000007941 */ /* 0x003fea0003800200 */
.L_x_2:
[----:B------:R-:W0:Y:S01]  /*04a0*/  LDC.64 R6, c[0x0][0x3a0] ;  /* 0x0000e800ff067b82 */ /* 0x000e220000000a00 */
[----:B------:R-:W1:Y:S02]  /*04b0*/  LDCU UR8, c[0x0][0x390] ;  /* 0x00007200ff0877ac */ /* 0x000e640008000800 */
[----:B-1----:R-:W-:-:S04]  /*04c0*/  IMAD R3, R5, UR8, R2 ;  /* 0x0000000805037c24 */ /* 0x002fc8000f8e0202 */
[----:B0-----:R-:W-:-:S05]  /*04d0*/  IMAD.WIDE R2, R3, 0x4, R6 ;  /* 0x0000000403027825 */ /* 0x001fca00078e0206 */
[----:B------:R-:W-:Y:S01]  /*04e0*/  STG.E desc[UR4][R2.64], R9 ;  /* 0x0000000902007986 */ /* 0x000fe2000c101904 */
[----:B------:R-:W-:Y:S05]  /*04f0*/  EXIT ;  /* 0x000000000000794d */ /* 0x000fea0003800000 */
        .weak           $__internal_0_$__cuda_sm3x_div_rn_noftz_f32_slowpath
        .type           $__internal_0_$__cuda_sm3x_div_rn_noftz_f32_slowpath,@function
        .size           $__internal_0_$__cuda_sm3x_div_rn_noftz_f32_slowpath,(.L_x_14 - $__internal_0_$__cuda_sm3x_div_rn_noftz_f32_slowpath)
$__internal_0_$__cuda_sm3x_div_rn_noftz_f32_slowpath:
[----:B------:R-:W-:Y:S02]  /*0500*/  SHF.R.U32.HI R8, RZ, 0x17, R3 ;  /* 0x00000017ff087819 */ /* 0x000fe40000011603 */
[----:B------:R-:W-:Y:S02]  /*0510*/  SHF.R.U32.HI R7, RZ, 0x17, R0 ;  /* 0x00000017ff077819 */ /* 0x000fe40000011600 */
[----:B------:R-:W-:Y:S02]  /*0520*/  LOP3.LUT R12, R8, 0xff, RZ, 0xc0, !PT ;  /* 0x000000ff080c7812 */ /* 0x000fe400078ec0ff */
[----:B------:R-:W-:-:S03]  /*0530*/  LOP3.LUT R10, R7, 0xff, RZ, 0xc0, !PT ;  /* 0x000000ff070a7812 */ /* 0x000fc600078ec0ff */
[----:B------:R-:W-:Y:S02]  /*0540*/  VIADD R9, R12, 0xffffffff ;  /* 0xffffffff0c097836 */ /* 0x000fe40000000000 */
[----:B------:R-:W-:-:S03]  /*0550*/  VIADD R8, R10, 0xffffffff ;  /* 0xffffffff0a087836 */ /* 0x000fc60000000000 */
[----:B------:R-:W-:-:S04]  /*0560*/  ISETP.GT.U32.AND P0, PT, R9, 0xfd, PT ;  /* 0x000000fd0900780c */ /* 0x000fc80003f04070 */
[----:B------:R-:W-:-:S13]  /*0570*/  ISETP.GT.U32.OR P0, PT, R8, 0xfd, P0 ;  /* 0x000000fd0800780c */ /* 0x000fda0000704470 */
[----:B------:R-:W-:Y:S01]  /*0580*/  @!P0 IMAD.MOV.U32 R7, RZ, RZ, RZ ;  /* 0x000000ffff078224 */ /* 0x000fe200078e00ff */
[----:B------:R-:W-:Y:S06]  /*0590*/  @!P0 BRA `(.L_x_5) ;  /* 0x00000000005c8947 */ /* 0x000fec0003800000 */
[----:B------:R-:W-:Y:S02]  /*05a0*/  FSETP.GTU.FTZ.AND P0, PT, |R0|, +INF , PT ;  /* 0x7f8000000000780b */ /* 0x000fe40003f1c200 */
[----:B------:R-:W-:-:S04]  /*05b0*/  FSETP.GTU.FTZ.AND P1, PT, |R3|, +INF , PT ;  /* 0x7f8000000300780b */ /* 0x000fc80003f3c200 */
[----:B------:R-:W-:-:S13]  /*05c0*/  PLOP3.LUT P0, PT, P0, P1, PT, 0xf8, 0x8f ;  /* 0x00000000008f781c */ /* 0x000fda0000703f70 */
[----:B------:R-:W-:Y:S05]  /*05d0*/  @P0 BRA `(.L_x_6) ;  /* 0x0000000400440947 */ /* 0x000fea0003800000 */
[----:B------:R-:W-:-:S13]  /*05e0*/  LOP3.LUT P0, RZ, R3, 0x7fffffff, R0, 0xc8, !PT ;  /* 0x7fffffff03ff7812 */ /* 0x000fda000780c800 */
[----:B------:R-:W-:Y:S05]  /*05f0*/  @!P0 BRA `(.L_x_7) ;  /* 0x0000000400348947 */ /* 0x000fea0003800000 */
[C---:B------:R-:W-:Y:S02]  /*0600*/  FSETP.NEU.FTZ.AND P2, PT, |R0|.reuse, +INF , PT ;  /* 0x7f8000000000780b */ /* 0x040fe40003f5d200 */
[----:B------:R-:W-:Y:S02]  /*0610*/  FSETP.NEU.FTZ.AND P1, PT, |R3|, +INF , PT ;  /* 0x7f8000000300780b */ /* 0x000fe40003f3d200 */
[----:B------:R-:W-:-:S11]  /*0620*/  FSETP.NEU.FTZ.AND P0, PT, |R0|, +INF , PT ;  /* 0x7f8000000000780b */ /* 0x000fd60003f1d200 */
[----:B------:R-:W-:Y:S05]  /*0630*/  @!P1 BRA !P2, `(.L_x_7) ;  /* 0x0000000400249947 */ /* 0x000fea0005000000 */
[----:B------:R-:W-:-:S04]  /*0640*/  LOP3.LUT P2, RZ, R0, 0x7fffffff, RZ, 0xc0, !PT ;  /* 0x7fffffff00ff7812 */ /* 0x000fc8000784c0ff */
[----:B------:R-:W-:-:S13]  /*0650*/  PLOP3.LUT P1, PT, P1, P2, PT, 0x2f, 0xf2 ;  /* 0x0000000000f2781c */ /* 0x000fda0000f24577 */
[----:B------:R-:W-:Y:S05]  /*0660*/  @P1 BRA `(.L_x_8) ;  /* 0x0000000400101947 */ /* 0x000fea0003800000 */
[----:B------:R-:W-:-:S04]  /*0670*/  LOP3.LUT P1, RZ, R3, 0x7fffffff, RZ, 0xc0, !PT ;  /* 0x7fffffff03ff7812 */ /* 0x000fc8000782c0ff */
[----:B------:R-:W-:-:S13]  /*0680*/  PLOP3.LUT P0, PT, P0, P1, PT, 0x2f, 0xf2 ;  /* 0x0000000000f2781c */ /* 0x000fda0000702577 */
[----:B------:R-:W-:Y:S05]  /*0690*/  @P0 BRA `(.L_x_9) ;  /* 0x0000000000f80947 */ /* 0x000fea0003800000 */
[----:B------:R-:W-:Y:S02]  /*06a0*/  ISETP.GE.AND P0, PT, R8, RZ, PT ;  /* 0x000000ff0800720c */ /* 0x000fe40003f06270 */
[----:B------:R-:W-:-:S11]  /*06b0*/  ISETP.GE.AND P1, PT, R9, RZ, PT ;  /* 0x000000ff0900720c */ /* 0x000fd60003f26270 */
[----:B------:R-:W-:Y:S01]  /*06c0*/  @P0 MOV R7, RZ ;  /* 0x000000ff00070202 */ /* 0x000fe20000000f00 */
[----:B------:R-:W-:Y:S02]  /*06d0*/  @!P0 IMAD.MOV.U32 R7, RZ, RZ, -0x40 ;  /* 0xffffffc0ff078424 */ /* 0x000fe400078e00ff */
[----:B------:R-:W-:Y:S01]  /*06e0*/  @!P0 FFMA R0, R0, 1.84467440737095516160e+19, RZ ;  /* 0x5f80000000008823 */ /* 0x000fe200000000ff */
[----:B------:R-:W-:Y:S01]  /*06f0*/  @!P1 FFMA R3, R3, 1.84467440737095516160e+19, RZ ;  /* 0x5f80000003039823 */ /* 0x000fe200000000ff */
[----:B------:R-:W-:-:S07]  /*0700*/  @!P1 VIADD R7, R7, 0x40 ;  /* 0x0000004007079836 */ /* 0x000fce0000000000 */
.L_x_5:
[----:B------:R-:W-:-:S05]  /*0710*/  LEA R8, R12, 0xc0800000, 0x17 ;  /* 0xc08000000c087811 */ /* 0x000fca00078eb8ff */
[----:B------:R-:W-:Y:S02]  /*0720*/  IMAD.IADD R8, R3, 0x1, -R8 ;  /* 0x0000000103087824 */ /* 0x000fe400078e0a08 */
[----:B------:R-:W-:Y:S02]  /*0730*/  VIADD R3, R10, 0xffffff81 ;  /* 0xffffff810a037836 */ /* 0x000fe40000000000 */
[----:B------:R0:W1:Y:S01]  /*0740*/  MUFU.RCP R9, R8 ;  /* 0x0000000800097308 */ /* 0x0000620000001000 */
[----:B------:R-:W-:Y:S01]  /*0750*/  FADD.FTZ R11, -R8, -RZ ;  /* 0x800000ff080b7221 */ /* 0x000fe20000010100 */
[C---:B------:R-:W-:Y:S01]  /*0760*/  IMAD R0, R3.reuse, -0x800000, R0 ;  /* 0xff80000003007824 */ /* 0x040fe200078e0200 */
[----:B0-----:R-:W-:-:S04]  /*0770*/  IADD3 R8, PT, PT, R3, 0x7f, -R12 ;  /* 0x0000007f03087810 */ /* 0x001fc80007ffe80c */
[----:B------:R-:W-:Y:S01]  /*0780*/  IADD3 R8, PT, PT, R8, R7, RZ ;  /* 0x0000000708087210 */ /* 0x000fe20007ffe0ff */
[----:B-1----:R-:W-:-:S04]  /*0790*/  FFMA R10, R9, R11, 1 ;  /* 0x3f800000090a7423 */ /* 0x002fc8000000000b */
[----:B------:R-:W-:-:S04]  /*07a0*/  FFMA R14, R9, R10, R9 ;  /* 0x0000000a090e7223 */ /* 0x000fc80000000009 */
[----:B------:R-:W-:-:S04]  /*07b0*/  FFMA R9, R0, R14, RZ ;  /* 0x0000000e00097223 */ /* 0x000fc800000000ff */
[----:B------:R-:W-:-:S04]  /*07c0*/  FFMA R10, R11, R9, R0 ;  /* 0x000000090b0a7223 */ /* 0x000fc80000000000 */
[----:B------:R-:W-:-:S04]  /*07d0*/  FFMA R9, R14, R10, R9 ;  /* 0x0000000a0e097223 */ /* 0x000fc80000000009 */
[----:B------:R-:W-:-:S04]  /*07e0*/  FFMA R10, R11, R9, R0 ;  /* 0x000000090b0a7223 */ /* 0x000fc80000000000 */
[----:B------:R-:W-:-:S05]  /*07f0*/  FFMA R0, R14, R10, R9 ;  /* 0x0000000a0e007223 */ /* 0x000fca0000000009 */
[----:B------:R-:W-:-:S04]  /*0800*/  SHF.R.U32.HI R3, RZ, 0x17, R0 ;  /* 0x00000017ff037819 */ /* 0x000fc80000011600 */
[----:B------:R-:W-:-:S05]  /*0810*/  LOP3.LUT R3, R3, 0xff, RZ, 0xc0, !PT ;  /* 0x000000ff03037812 */ /* 0x000fca00078ec0ff */
[----:B------:R-:W-:-:S04]  /*0820*/  IMAD.IADD R11, R3, 0x1, R8 ;  /* 0x00000001030b7824 */ /* 0x000fc800078e0208 */
[----:B------:R-:W-:-:S05]  /*0830*/  VIADD R3, R11, 0xffffffff ;  /* 0xffffffff0b037836 */ /* 0x000fca0000000000 */
[----:B------:R-:W-:-:S13]  /*0840*/  ISETP.GE.U32.AND P0, PT, R3, 0xfe, PT ;  /* 0x000000fe0300780c */ /* 0x000fda0003f06070 */
[----:B------:R-:W-:Y:S05]  /*0850*/  @!P0 BRA `(.L_x_10) ;  /* 0x0000000000808947 */ /* 0x000fea0003800000 */
[----:B------:R-:W-:-:S13]  /*0860*/  ISETP.GT.AND P0, PT, R11, 0xfe, PT ;  /* 0x000000fe0b00780c */ /* 0x000fda0003f04270 */
[----:B------:R-:W-:Y:S05]  /*0870*/  @P0 BRA `(.L_x_11) ;  /* 0x00000000006c0947 */ /* 0x000fea0003800000 */
[----:B------:R-:W-:-:S13]  /*0880*/  ISETP.GE.AND P0, PT, R11, 0x1, PT ;  /* 0x000000010b00780c */ /* 0x000fda0003f06270 */
[----:B------:R-:W-:Y:S05]  /*0890*/  @P0 BRA `(.L_x_12) ;  /* 0x0000000000980947 */ /* 0x000fea0003800000 */
[----:B------:R-:W-:Y:S02]  /*08a0*/  ISETP.GE.AND P0, PT, R11, -0x18, PT ;  /* 0xffffffe80b00780c */ /* 0x000fe40003f06270 */
[----:B------:R-:W-:-:S11]  /*08b0*/  LOP3.LUT R0, R0, 0x80000000, RZ, 0xc0, !PT ;  /* 0x8000000000007812 */ /* 0x000fd600078ec0ff */
[----:B------:R-:W-:Y:S05]  /*08c0*/  @!P0 BRA `(.L_x_12) ;  /* 0x00000000008c8947 */ /* 0x000fea0003800000 */
[CCC-:B------:R-:W-:Y:S01]  /*08d0*/  FFMA.RZ R3, R14.reuse, R10.reuse, R9.reuse ;  /* 0x0000000a0e037223 */ /* 0x1c0fe2000000c009 */
[CCC-:B------:R-:W-:Y:S01]  /*08e0*/  FFMA.RM R8, R14.reuse, R10.reuse, R9.reuse ;  /* 0x0000000a0e087223 */ /* 0x1c0fe20000004009 */
[C---:B------:R-:W-:Y:S02]  /*08f0*/  ISETP.NE.AND P2, PT, R11.reuse, RZ, PT ;  /* 0x000000ff0b00720c */ /* 0x040fe40003f45270 */
[----:B------:R-:W-:Y:S02]  /*0900*/  ISETP.NE.AND P1, PT, R11, RZ, PT ;  /* 0x000000ff0b00720c */ /* 0x000fe40003f25270 */
[----:B------:R-:W-:Y:S01]  /*0910*/  LOP3.LUT R7, R3, 0x7fffff, RZ, 0xc0, !PT ;  /* 0x007fffff03077812 */ /* 0x000fe200078ec0ff */
[----:B------:R-:W-:Y:S01]  /*0920*/  FFMA.RP R3, R14, R10, R9 ;  /* 0x0000000a0e037223 */ /* 0x000fe20000008009 */
[----:B------:R-:W-:Y:S02]  /*0930*/  VIADD R10, R11, 0x20 ;  /* 0x000000200b0a7836 */ /* 0x000fe40000000000 */
[----:B------:R-:W-:Y:S01]  /*0940*/  LOP3.LUT R7, R7, 0x800000, RZ, 0xfc, !PT ;  /* 0x0080000007077812 */ /* 0x000fe200078efcff */
[----:B------:R-:W-:Y:S01]  /*0950*/  IMAD.MOV R9, RZ, RZ, -R11 ;  /* 0x000000ffff097224 */ /* 0x000fe200078e0a0b */
[----:B------:R-:W-:-:S02]  /*0960*/  FSETP.NEU.FTZ.AND P0, PT, R3, R8, PT ;  /* 0x000000080300720b */ /* 0x000fc40003f1d000 */
[----:B------:R-:W-:Y:S02]  /*0970*/  SHF.L.U32 R10, R7, R10, RZ ;  /* 0x0000000a070a7219 */ /* 0x000fe400000006ff */
[----:B------:R-:W-:Y:S02]  /*0980*/  SEL R8, R9, RZ, P2 ;  /* 0x000000ff09087207 */ /* 0x000fe40001000000 */
[----:B------:R-:W-:Y:S02]  /*0990*/  ISETP.NE.AND P1, PT, R10, RZ, P1 ;  /* 0x000000ff0a00720c */ /* 0x000fe40000f25270 */
[----:B------:R-:W-:Y:S02]  /*09a0*/  SHF.R.U32.HI R8, RZ, R8, R7 ;  /* 0x00000008ff087219 */ /* 0x000fe40000011607 */
[----:B------:R-:W-:Y:S02]  /*09b0*/  PLOP3.LUT P0, PT, P0, P1, PT, 0xf8, 0x8f ;  /* 0x00000000008f781c */ /* 0x000fe40000703f70 */
[----:B------:R-:W-:-:S02]  /*09c0*/  SHF.R.U32.HI R10, RZ, 0x1, R8 ;  /* 0x00000001ff0a7819 */ /* 0x000fc40000011608 */
[----:B------:R-:W-:-:S04]  /*09d0*/  SEL R3, RZ, 0x1, !P0 ;  /* 0x00000001ff037807 */ /* 0x000fc80004000000 */
[----:B------:R-:W-:-:S04]  /*09e0*/  LOP3.LUT R3, R3, 0x1, R10, 0xf8, !PT ;  /* 0x0000000103037812 */ /* 0x000fc800078ef80a */
[----:B------:R-:W-:-:S04]  /*09f0*/  LOP3.LUT R3, R3, R8, RZ, 0xc0, !PT ;  /* 0x0000000803037212 */ /* 0x000fc800078ec0ff */
[----:B------:R-:W-:-:S04]  /*0a00*/  IADD3 R3, PT, PT, R10, R3, RZ ;  /* 0x000000030a037210 */ /* 0x000fc80007ffe0ff */
[----:B------:R-:W-:Y:S01]  /*0a10*/  LOP3.LUT R0, R3, R0, RZ, 0xfc, !PT ;  /* 0x0000000003007212 */ /* 0x000fe200078efcff */
[----:B------:R-:W-:Y:S06]  /*0a20*/  BRA `(.L_x_12) ;  /* 0x0000000000347947 */ /* 0x000fec0003800000 */
.L_x_11:
[----:B------:R-:W-:-:S04]  /*0a30*/  LOP3.LUT R0, R0, 0x80000000, RZ, 0xc0, !PT ;  /* 0x8000000000007812 */ /* 0x000fc800078ec0ff */
[----:B------:R-:W-:Y:S01]  /*0a40*/  LOP3.LUT R0, R0, 0x7f800000, RZ, 0xfc, !PT ;  /* 0x7f80000000007812 */ /* 0x000fe200078efcff */
[----:B------:R-:W-:Y:S06]  /*0a50*/  BRA `(.L_x_12) ;  /* 0x0000000000287947 */ /* 0x000fec0003800000 */
.L_x_10:
[----:B------:R-:W-:Y:S01]  /*0a60*/  IMAD R0, R8, 0x800000, R0 ;  /* 0x0080000008007824 */ /* 0x000fe200078e0200 */
[----:B------:R-:W-:Y:S06]  /*0a70*/  BRA `(.L_x_12) ;  /* 0x0000000000207947 */ /* 0x000fec0003800000 */
.L_x_9:
[----:B------:R-:W-:-:S04]  /*0a80*/  LOP3.LUT R0, R3, 0x80000000, R0, 0x48, !PT ;  /* 0x8000000003007812 */ /* 0x000fc800078e4800 */
[----:B------:R-:W-:Y:S01]  /*0a90*/  LOP3.LUT R0, R0, 0x7f800000, RZ, 0xfc, !PT ;  /* 0x7f80000000007812 */ /* 0x000fe200078efcff */
[----:B------:R-:W-:Y:S06]  /*0aa0*/  BRA `(.L_x_12) ;  /* 0x0000000000147947 */ /* 0x000fec0003800000 */
.L_x_8:
[----:B------:R-:W-:Y:S01]  /*0ab0*/  LOP3.LUT R0, R3, 0x80000000, R0, 0x48, !PT ;  /* 0x8000000003007812 */ /* 0x000fe200078e4800 */
[----:B------:R-:W-:Y:S06]  /*0ac0*/  BRA `(.L_x_12) ;  /* 0x00000000000c7947 */ /* 0x000fec0003800000 */
.L_x_7:
[----:B------:R-:W0:Y:S01]  /*0ad0*/  MUFU.RSQ R0, -QNAN ;  /* 0xffc0000000007908 */ /* 0x000e220000001400 */
[----:B------:R-:W-:Y:S05]  /*0ae0*/  BRA `(.L_x_12) ;  /* 0x0000000000047947 */ /* 0x000fea0003800000 */
.L_x_6:
[----:B------:R-:W-:-:S07]  /*0af0*/  FADD.FTZ R0, R0, R3 ;  /* 0x0000000300007221 */ /* 0x000fce0000010000 */
.L_x_12:
[----:B------:R-:W-:-:S04]  /*0b00*/  IMAD.MOV.U32 R7, RZ, RZ, 0x0 ;  /* 0x00000000ff077424 */ /* 0x000fc800078e00ff */
[----:B0-----:R-:W-:Y:S05]  /*0b10*/  RET.REL.NODEC R6 `(_Z17mandelbrot_kernelffffiiiPi) ;  /* 0xfffffff406387950 */ /* 0x001fea0003c3ffff */
.L_x_13:
[----:B------:R-:W-:-:S00]  /*0b20*/  BRA `(.L_x_13) ;  /* 0xfffffffc00fc7947 */ /* 0x000fc0000383ffff */
[----:B------:R-:W-:-:S00]  /*0b30*/  NOP ;  /* 0x0000000000007918 */ /* 0x000fc00000000000 */
        /* <DEDUP_REMOVED lines=12> */
.L_x_14:


//--------------------- .nv.shared.reserved.0     --------------------------
	.section	.nv.shared.reserved.0,"aw",@nobits
	.weak		__nv_reservedSMEM_offset_0_alias
	.size		__nv_reservedSMEM_offset_0_alias, 0, 64
	.other		__nv_reservedSMEM_offset_0_alias,@"STO_CUDA_RESERVED_SHARED STV_DEFAULT"
__nv_reservedSMEM_offset_0_alias:
	.zero		0
	.zero		64


//--------------------- .nv.constant0._Z17mandelbrot_kernelffffiiiPi --------------------------
	.section	.nv.constant0._Z17mandelbrot_kernelffffiiiPi,"a",@progbits
	.sectionflags	@""
	.align	4
.nv.constant0._Z17mandelbrot_kernelffffiiiPi:
	.zero		936


//--------------------- SYMBOLS --------------------------

	.type		.nv.reservedSmem.offset0,@object
	.size		.nv.reservedSmem.offset0,0x4
